	.headerflags	@"EF_CUDA_TEXMODE_UNIFIED EF_CUDA_64BIT_ADDRESS EF_CUDA_ACCELERATORS EF_CUDA_SM90 EF_CUDA_VIRTUAL_SM(EF_CUDA_SM90)"
	.elftype	@"ET_EXEC"


//--------------------- .nv.info                  --------------------------
	.section	.nv.info,"",@"SHT_CUDA_INFO"
	.align	4


	//----- nvinfo : EIATTR_REGCOUNT
	.align		4
        /*0000*/ 	.byte	0x04, 0x2f
        /*0002*/ 	.short	(.L_3 - .L_2)
	.align		4
.L_2:
        /*0004*/ 	.word	index@(triton_poi_fused__native_batch_norm_legit_no_training_add_2)
        /*0008*/ 	.word	0x0000002c


	//----- nvinfo : EIATTR_MIN_STACK_SIZE
	.align		4
.L_3:
        /*000c*/ 	.byte	0x04, 0x12
        /*000e*/ 	.short	(.L_5 - .L_4)
	.align		4
.L_4:
        /*0010*/ 	.word	index@(triton_poi_fused__native_batch_norm_legit_no_training_add_2)
        /*0014*/ 	.word	0x00000000


	//----- nvinfo : EIATTR_FRAME_SIZE
	.align		4
.L_5:
        /*0018*/ 	.byte	0x04, 0x11
        /*001a*/ 	.short	(.L_7 - .L_6)
	.align		4
.L_6:
        /*001c*/ 	.word	index@(triton_poi_fused__native_batch_norm_legit_no_training_add_2)
        /*0020*/ 	.word	0x00000000


	//----- nvinfo : EIATTR_MIN_STACK_SIZE
	.align		4
.L_7:
        /*0024*/ 	.byte	0x04, 0x12
        /*0026*/ 	.short	(.L_9 - .L_8)
	.align		4
.L_8:
        /*0028*/ 	.word	index@(triton_poi_fused__native_batch_norm_legit_no_training_add_2)
        /*002c*/ 	.word	0x00000000
.L_9:


//--------------------- .nv.info.triton_poi_fused__native_batch_norm_legit_no_training_add_2 --------------------------
	.section	.nv.info.triton_poi_fused__native_batch_norm_legit_no_training_add_2,"",@"SHT_CUDA_INFO"
	.sectionflags	@""
	.align	4


	//----- nvinfo : EIATTR_CUDA_API_VERSION
	.align		4
        /*0000*/ 	.byte	0x04, 0x37
        /*0002*/ 	.short	(.L_11 - .L_10)
.L_10:
        /*0004*/ 	.word	0x0000007c


	//----- nvinfo : EIATTR_KPARAM_INFO
	.align		4
.L_11:
        /*0008*/ 	.byte	0x04, 0x17
        /*000a*/ 	.short	(.L_13 - .L_12)
.L_12:
        /*000c*/ 	.word	0x00000000
        /*0010*/ 	.short	0x0008
        /*0012*/ 	.short	0x003c
        /*0014*/ 	.byte	0x00, 0xf0, 0x11, 0x00


	//----- nvinfo : EIATTR_KPARAM_INFO
	.align		4
.L_13:
        /*0018*/ 	.byte	0x04, 0x17
        /*001a*/ 	.short	(.L_15 - .L_14)
.L_14:
        /*001c*/ 	.word	0x00000000
        /*0020*/ 	.short	0x0007
        /*0022*/ 	.short	0x0038
        /*0024*/ 	.byte	0x00, 0xf0, 0x11, 0x00


	//----- nvinfo : EIATTR_KPARAM_INFO
	.align		4
.L_15:
        /*0028*/ 	.byte	0x04, 0x17
        /*002a*/ 	.short	(.L_17 - .L_16)
.L_16:
        /*002c*/ 	.word	0x00000000
        /*0030*/ 	.short	0x0006
        /*0032*/ 	.short	0x0030
        /*0034*/ 	.byte	0x00, 0xf4, 0x21, 0x00


	//----- nvinfo : EIATTR_KPARAM_INFO
	.align		4
.L_17:
        /*0038*/ 	.byte	0x04, 0x17
        /*003a*/ 	.short	(.L_19 - .L_18)
.L_18:
        /*003c*/ 	.word	0x00000000
        /*0040*/ 	.short	0x0005
        /*0042*/ 	.short	0x0028
        /*0044*/ 	.byte	0x00, 0xf4, 0x21, 0x00


	//----- nvinfo : EIATTR_KPARAM_INFO
	.align		4
.L_19:
        /*0048*/ 	.byte	0x04, 0x17
        /*004a*/ 	.short	(.L_21 - .L_20)
.L_20:
        /*004c*/ 	.word	0x00000000
        /*0050*/ 	.short	0x0004
        /*0052*/ 	.short	0x0020
        /*0054*/ 	.byte	0x00, 0xf4, 0x21, 0x00


	//----- nvinfo : EIATTR_KPARAM_INFO
	.align		4
.L_21:
        /*0058*/ 	.byte	0x04, 0x17
        /*005a*/ 	.short	(.L_23 - .L_22)
.L_22:
        /*005c*/ 	.word	0x00000000
        /*0060*/ 	.short	0x0003
        /*0062*/ 	.short	0x0018
        /*0064*/ 	.byte	0x00, 0xf4, 0x21, 0x00


	//----- nvinfo : EIATTR_KPARAM_INFO
	.align		4
.L_23:
        /*0068*/ 	.byte	0x04, 0x17
        /*006a*/ 	.short	(.L_25 - .L_24)
.L_24:
        /*006c*/ 	.word	0x00000000
        /*0070*/ 	.short	0x0002
        /*0072*/ 	.short	0x0010
        /*0074*/ 	.byte	0x00, 0xf4, 0x21, 0x00


	//----- nvinfo : EIATTR_KPARAM_INFO
	.align		4
.L_25:
        /*0078*/ 	.byte	0x04, 0x17
        /*007a*/ 	.short	(.L_27 - .L_26)
.L_26:
        /*007c*/ 	.word	0x00000000
        /*0080*/ 	.short	0x0001
        /*0082*/ 	.short	0x0008
        /*0084*/ 	.byte	0x00, 0xf4, 0x21, 0x00


	//----- nvinfo : EIATTR_KPARAM_INFO
	.align		4
.L_27:
        /*0088*/ 	.byte	0x04, 0x17
        /*008a*/ 	.short	(.L_29 - .L_28)
.L_28:
        /*008c*/ 	.word	0x00000000
        /*0090*/ 	.short	0x0000
        /*0092*/ 	.short	0x0000
        /*0094*/ 	.byte	0x00, 0xf4, 0x21, 0x00


	//----- nvinfo : EIATTR_SPARSE_MMA_MASK
	.align		4
.L_29:
        /*0098*/ 	.byte	0x03, 0x50
        /*009a*/ 	.short	0x0000


	//----- nvinfo : EIATTR_MAXREG_COUNT
	.align		4
        /*009c*/ 	.byte	0x03, 0x1b
        /*009e*/ 	.short	0x00ff


	//----- nvinfo : EIATTR_EXIT_INSTR_OFFSETS
	.align		4
        /*00a0*/ 	.byte	0x04, 0x1c
        /*00a2*/ 	.short	(.L_31 - .L_30)


	//   ....[0]....
.L_30:
        /*00a4*/ 	.word	0x00001140


	//   ....[1]....
        /*00a8*/ 	.word	0x00001190


	//----- nvinfo : EIATTR_REQNTID
	.align		4
.L_31:
        /*00ac*/ 	.byte	0x04, 0x10
        /*00ae*/ 	.short	(.L_33 - .L_32)
.L_32:
        /*00b0*/ 	.word	0x00000100
        /*00b4*/ 	.word	0x00000001
        /*00b8*/ 	.word	0x00000001


	//----- nvinfo : EIATTR_CBANK_PARAM_SIZE
	.align		4
.L_33:
        /*00bc*/ 	.byte	0x03, 0x19
        /*00be*/ 	.short	0x0040


	//----- nvinfo : EIATTR_PARAM_CBANK
	.align		4
        /*00c0*/ 	.byte	0x04, 0x0a
        /*00c2*/ 	.short	(.L_35 - .L_34)
	.align		4
.L_34:
        /*00c4*/ 	.word	index@(.nv.constant0.triton_poi_fused__native_batch_norm_legit_no_training_add_2)
        /*00c8*/ 	.short	0x0210
        /*00ca*/ 	.short	0x0040


	//----- nvinfo : EIATTR_SW_WAR
	.align		4
.L_35:
        /*00cc*/ 	.byte	0x04, 0x36
        /*00ce*/ 	.short	(.L_37 - .L_36)
.L_36:
        /*00d0*/ 	.word	0x00000008
.L_37:


//--------------------- .nv.callgraph             --------------------------
	.section	.nv.callgraph,"",@"SHT_CUDA_CALLGRAPH"
	.align	4
	.sectionentsize	8
	.align		4
        /*0000*/ 	.word	0x00000000
	.align		4
        /*0004*/ 	.word	0xffffffff
	.align		4
        /*0008*/ 	.word	0x00000000
	.align		4
        /*000c*/ 	.word	0xfffffffe
	.align		4
        /*0010*/ 	.word	0x00000000
	.align		4
        /*0014*/ 	.word	0xfffffffd
	.align		4
        /*0018*/ 	.word	0x00000000
	.align		4
        /*001c*/ 	.word	0xfffffffc


//--------------------- .nv.constant4             --------------------------
	.section	.nv.constant4,"a",@progbits
	.align	8
	.align		8
.nv.constant4:
        /*0000*/ 	.dword	_$_str
	.align		8
        /*0008*/ 	.dword	_$_str_$_2


//--------------------- .text.triton_poi_fused__native_batch_norm_legit_no_training_add_2 --------------------------
	.section	.text.triton_poi_fused__native_batch_norm_legit_no_training_add_2,"ax",@progbits
	.sectionflags	@"SHF_BARRIERS=1"
	.align	128
        .global         triton_poi_fused__native_batch_norm_legit_no_training_add_2
        .type           triton_poi_fused__native_batch_norm_legit_no_training_add_2,@function
        .size           triton_poi_fused__native_batch_norm_legit_no_training_add_2,(.L_x_1 - triton_poi_fused__native_batch_norm_legit_no_training_add_2)
        .other          triton_poi_fused__native_batch_norm_legit_no_training_add_2,@"STO_CUDA_ENTRY STV_DEFAULT"
triton_poi_fused__native_batch_norm_legit_no_training_add_2:
.text.triton_poi_fused__native_batch_norm_legit_no_training_add_2:
[----:B------:R-:W0:Y:S01]  /*0000*/  LDC R1, c[0x0][0x28] ;  /* 0x00000a00ff017b82 */ /* 0x000e220000000800 */
[----:B------:R-:W1:Y:S07]  /*0010*/  S2R R3, SR_TID.X ;  /* 0x0000000000037919 */ /* 0x000e6e0000002100 */
[----:B------:R-:W2:Y:S01]  /*0020*/  LDC.64 R24, c[0x0][0x210] ;  /* 0x00008400ff187b82 */ /* 0x000ea20000000a00 */
[----:B------:R-:W-:Y:S02]  /*0030*/  CS2R R4, SRZ ;  /* 0x0000000000047805 */ /* 0x000fe4000001ff00 */
[----:B------:R-:W-:Y:S01]  /*0040*/  CS2R R6, SRZ ;  /* 0x0000000000067805 */ /* 0x000fe2000001ff00 */
[----:B------:R-:W3:Y:S01]  /*0050*/  S2R R2, SR_CTAID.X ;  /* 0x0000000000027919 */ /* 0x000ee20000002500 */
[----:B------:R-:W-:Y:S01]  /*0060*/  ULDC.64 UR6, c[0x0][0x208] ;  /* 0x0000820000067ab9 */ /* 0x000fe20000000a00 */
[----:B------:R-:W-:-:S02]  /*0070*/  CS2R R10, SRZ ;  /* 0x00000000000a7805 */ /* 0x000fc4000001ff00 */
[----:B------:R-:W-:Y:S01]  /*0080*/  CS2R R12, SRZ ;  /* 0x00000000000c7805 */ /* 0x000fe2000001ff00 */
[----:B------:R-:W4:Y:S01]  /*0090*/  S2R R0, SR_CTAID.Y ;  /* 0x0000000000007919 */ /* 0x000f220000002600 */
[----:B------:R-:W5:Y:S08]  /*00a0*/  LDC.64 R16, c[0x0][0x218] ;  /* 0x00008600ff107b82 */ /* 0x000f700000000a00 */
[----:B------:R-:W2:Y:S08]  /*00b0*/  LDC.64 R28, c[0x0][0x220] ;  /* 0x00008800ff1c7b82 */ /* 0x000eb00000000a00 */
[----:B------:R-:W2:Y:S01]  /*00c0*/  LDC.64 R36, c[0x0][0x228] ;  /* 0x00008a00ff247b82 */ /* 0x000ea20000000a00 */
[----:B-1----:R-:W-:-:S02]  /*00d0*/  SHF.R.U32.HI R19, RZ, 0x4, R3 ;  /* 0x00000004ff137819 */ /* 0x002fc40000011603 */
[----:B------:R-:W-:Y:S02]  /*00e0*/  SHF.L.U32 R9, R3, 0x2, RZ ;  /* 0x0000000203097819 */ /* 0x000fe400000006ff */
[----:B---3--:R-:W-:Y:S02]  /*00f0*/  SHF.L.U32 R2, R2, 0x6, RZ ;  /* 0x0000000602027819 */ /* 0x008fe400000006ff */
[----:B------:R-:W-:Y:S02]  /*0100*/  SGXT.U32 R19, R19, 0x4 ;  /* 0x000000041313781a */ /* 0x000fe40000000000 */
[----:B----4-:R-:W-:Y:S02]  /*0110*/  SHF.L.U32 R18, R0, 0x6, RZ ;  /* 0x0000000600127819 */ /* 0x010fe400000006ff */
[----:B------:R-:W-:Y:S02]  /*0120*/  LOP3.LUT R34, R2, 0x3c, R9, 0xf8, !PT ;  /* 0x0000003c02227812 */ /* 0x000fe400078ef809 */
[----:B------:R-:W-:-:S02]  /*0130*/  CS2R R8, SRZ ;  /* 0x0000000000087805 */ /* 0x000fc4000001ff00 */
[----:B------:R-:W-:Y:S02]  /*0140*/  LOP3.LUT R15, R18, 0x10, R19, 0xfe, !PT ;  /* 0x00000010120f7812 */ /* 0x000fe400078efe13 */
[C---:B------:R-:W-:Y:S01]  /*0150*/  ISETP.GE.AND P0, PT, R34.reuse, 0x60, PT ;  /* 0x000000602200780c */ /* 0x040fe20003f06270 */
[----:B-----5:R-:W-:Y:S01]  /*0160*/  IMAD.WIDE R26, R34, 0x4, R16 ;  /* 0x00000004221a7825 */ /* 0x020fe200078e0210 */
[----:B------:R-:W-:Y:S02]  /*0170*/  LOP3.LUT R21, R18, 0x20, R19, 0xfe, !PT ;  /* 0x0000002012157812 */ /* 0x000fe400078efe13 */
[----:B------:R-:W-:Y:S01]  /*0180*/  LOP3.LUT R23, R18, R19, RZ, 0xfc, !PT ;  /* 0x0000001312177212 */ /* 0x000fe200078efcff */
[--C-:B------:R-:W-:Y:S01]  /*0190*/  IMAD R33, R15, 0x60, R34.reuse ;  /* 0x000000600f217824 */ /* 0x100fe200078e0222 */
[----:B------:R-:W-:Y:S01]  /*01a0*/  LOP3.LUT R35, R18, 0x30, R19, 0xfe, !PT ;  /* 0x0000003012237812 */ /* 0x000fe200078efe13 */
[----:B------:R-:W-:Y:S01]  /*01b0*/  IMAD R21, R21, 0x60, R34 ;  /* 0x0000006015157824 */ /* 0x000fe200078e0222 */
[----:B------:R-:W-:Y:S01]  /*01c0*/  CS2R R14, SRZ ;  /* 0x00000000000e7805 */ /* 0x000fe2000001ff00 */
[----:B--2---:R-:W-:-:S04]  /*01d0*/  IMAD.WIDE R32, R33, 0x4, R24 ;  /* 0x0000000421207825 */ /* 0x004fc800078e0218 */
[----:B------:R-:W-:Y:S01]  /*01e0*/  IMAD.WIDE R30, R21, 0x4, R24 ;  /* 0x00000004151e7825 */ /* 0x000fe200078e0218 */
[----:B------:R1:W2:Y:S03]  /*01f0*/  @!P0 LDG.E.EL.128 R4, desc[UR6][R32.64] ;  /* 0x0000000620048981 */ /* 0x0002a6000c2e1d00 */
[----:B------:R-:W-:Y:S01]  /*0200*/  IMAD R35, R35, 0x60, R34 ;  /* 0x0000006023237824 */ /* 0x000fe200078e0222 */
[----:B------:R3:W4:Y:S01]  /*0210*/  @!P0 LDG.E.EL.128 R8, desc[UR6][R30.64] ;  /* 0x000000061e088981 */ /* 0x000722000c2e1d00 */
[----:B0-----:R-:W-:-:S03]  /*0220*/  IMAD.WIDE R40, R34, 0x4, R28 ;  /* 0x0000000422287825 */ /* 0x001fc600078e021c */
[----:B------:R0:W4:Y:S01]  /*0230*/  @!P0 LDG.E.EL.128 R12, desc[UR6][R26.64] ;  /* 0x000000061a0c8981 */ /* 0x000122000c2e1d00 */
[----:B------:R-:W-:Y:S01]  /*0240*/  CS2R R16, SRZ ;  /* 0x0000000000107805 */ /* 0x000fe2000001ff00 */
[----:B-1----:R-:W-:Y:S01]  /*0250*/  IMAD R32, R23, 0x60, R34 ;  /* 0x0000006017207824 */ /* 0x002fe200078e0222 */
[----:B------:R-:W-:Y:S02]  /*0260*/  CS2R R18, SRZ ;  /* 0x0000000000127805 */ /* 0x000fe4000001ff00 */
[----:B------:R-:W-:Y:S02]  /*0270*/  CS2R R20, SRZ ;  /* 0x0000000000147805 */ /* 0x000fe4000001ff00 */
[----:B------:R-:W-:Y:S01]  /*0280*/  CS2R R22, SRZ ;  /* 0x0000000000167805 */ /* 0x000fe2000001ff00 */
[----:B---3--:R-:W-:-:S04]  /*0290*/  IMAD.WIDE R30, R35, 0x4, R24 ;  /* 0x00000004231e7825 */ /* 0x008fc800078e0218 */
[----:B------:R-:W-:Y:S01]  /*02a0*/  IMAD.WIDE R38, R32, 0x4, R24 ;  /* 0x0000000420267825 */ /* 0x000fe200078e0218 */
[----:B------:R-:W-:Y:S02]  /*02b0*/  CS2R R24, SRZ ;  /* 0x0000000000187805 */ /* 0x000fe4000001ff00 */
[----:B0-----:R-:W-:Y:S01]  /*02c0*/  CS2R R26, SRZ ;  /* 0x00000000001a7805 */ /* 0x001fe2000001ff00 */
[----:B------:R0:W3:Y:S04]  /*02d0*/  @!P0 LDG.E.EL.128 R20, desc[UR6][R30.64] ;  /* 0x000000061e148981 */ /* 0x0000e8000c2e1d00 */
[----:B------:R1:W5:Y:S04]  /*02e0*/  @!P0 LDG.E.EL.128 R16, desc[UR6][R38.64] ;  /* 0x0000000626108981 */ /* 0x000368000c2e1d00 */
[----:B------:R-:W5:Y:S01]  /*02f0*/  @!P0 LDG.E.EL.128 R24, desc[UR6][R40.64] ;  /* 0x0000000628188981 */ /* 0x000f62000c2e1d00 */
[----:B------:R-:W-:-:S02]  /*0300*/  CS2R R28, SRZ ;  /* 0x00000000001c7805 */ /* 0x000fc4000001ff00 */
[----:B0-----:R-:W-:Y:S01]  /*0310*/  CS2R R30, SRZ ;  /* 0x00000000001e7805 */ /* 0x001fe2000001ff00 */
[C---:B------:R-:W-:Y:S01]  /*0320*/  IMAD.WIDE R36, R34.reuse, 0x4, R36 ;  /* 0x0000000422247825 */ /* 0x040fe200078e0224 */
[----:B-1----:R-:W0:Y:S04]  /*0330*/  LDC.64 R38, c[0x0][0x230] ;  /* 0x00008c00ff267b82 */ /* 0x002e280000000a00 */
[----:B------:R1:W5:Y:S01]  /*0340*/  @!P0 LDG.E.EL.128 R28, desc[UR6][R36.64] ;  /* 0x00000006241c8981 */ /* 0x000362000c2e1d00 */
[----:B0-----:R-:W-:-:S04]  /*0350*/  IMAD.WIDE R38, R34, 0x4, R38 ;  /* 0x0000000422267825 */ /* 0x001fc800078e0226 */
[C---:B----4-:R-:W-:Y:S01]  /*0360*/  FADD R33, -R15.reuse, R11 ;  /* 0x0000000b0f217221 */ /* 0x050fe20000000100 */
[C---:B--2---:R-:W-:Y:S01]  /*0370*/  FADD R7, -R15.reuse, R7 ;  /* 0x000000070f077221 */ /* 0x044fe20000000100 */
[C---:B------:R-:W-:Y:S01]  /*0380*/  FADD R6, -R14.reuse, R6 ;  /* 0x000000060e067221 */ /* 0x040fe20000000100 */
[C---:B---3--:R-:W-:Y:S01]  /*0390*/  FADD R23, -R15.reuse, R23 ;  /* 0x000000170f177221 */ /* 0x048fe20000000100 */
[----:B------:R-:W-:Y:S01]  /*03a0*/  FADD R22, -R14, R22 ;  /* 0x000000160e167221 */ /* 0x000fe20000000100 */
[----:B-----5:R-:W-:Y:S01]  /*03b0*/  FADD R19, -R15, R19 ;  /* 0x000000130f137221 */ /* 0x020fe20000000100 */
[----:B------:R-:W-:-:S06]  /*03c0*/  FADD R11, R24, 9.9999997473787516356e-06 ;  /* 0x3727c5ac180b7421 */ /* 0x000fcc0000000000 */
[----:B------:R-:W0:Y:S01]  /*03d0*/  MUFU.SQRT R11, R11 ;  /* 0x0000000b000b7308 */ /* 0x000e220000002000 */
[----:B------:R-:W-:Y:S01]  /*03e0*/  FADD R26, R26, 9.9999997473787516356e-06 ;  /* 0x3727c5ac1a1a7421 */ /* 0x000fe20000000000 */
[----:B------:R-:W-:-:S06]  /*03f0*/  FADD R25, R25, 9.9999997473787516356e-06 ;  /* 0x3727c5ac19197421 */ /* 0x000fcc0000000000 */
[----:B------:R-:W2:Y:S01]  /*0400*/  MUFU.SQRT R35, R26 ;  /* 0x0000001a00237308 */ /* 0x000ea20000002000 */
[----:B0-----:R-:W-:-:S07]  /*0410*/  FSETP.GT.AND P5, PT, R11, 8.50705917302346158658e+37, PT ;  /* 0x7e8000000b00780b */ /* 0x001fce0003fa4000 */
[----:B------:R0:W-:Y:S01]  /*0420*/  MUFU.SQRT R24, R25 ;  /* 0x0000001900187308 */ /* 0x0001e20000002000 */
[----:B------:R-:W-:Y:S01]  /*0430*/  FSETP.GEU.AND P1, PT, R11, 1.175494350822287508e-38, PT ;  /* 0x008000000b00780b */ /* 0x000fe20003f2e000 */
[----:B------:R-:W-:Y:S01]  /*0440*/  FADD R27, R27, 9.9999997473787516356e-06 ;  /* 0x3727c5ac1b1b7421 */ /* 0x000fe20000000000 */
[----:B0-----:R-:W-:Y:S01]  /*0450*/  FADD R25, -R13, R5 ;  /* 0x000000050d197221 */ /* 0x001fe20000000100 */
[----:B------:R-:W-:Y:S01]  /*0460*/  HFMA2.MMA R5, -RZ, RZ, 1.625, 0 ;  /* 0x3e800000ff057435 */ /* 0x000fe200000001ff */
[C---:B------:R-:W-:Y:S01]  /*0470*/  FADD R15, -R14.reuse, R10 ;  /* 0x0000000a0e0f7221 */ /* 0x040fe20000000100 */
[----:B--2---:R-:W-:Y:S02]  /*0480*/  FSETP.GT.AND P4, PT, R35, 8.50705917302346158658e+37, PT ;  /* 0x7e8000002300780b */ /* 0x004fe40003f84000 */
[----:B------:R-:W0:Y:S01]  /*0490*/  MUFU.SQRT R10, R27 ;  /* 0x0000001b000a7308 */ /* 0x000e220000002000 */
[----:B------:R-:W-:Y:S01]  /*04a0*/  FADD R14, -R14, R18 ;  /* 0x000000120e0e7221 */ /* 0x000fe20000000100 */
[----:B------:R-:W-:Y:S01]  /*04b0*/  @P5 FMUL R11, R11, 0.25 ;  /* 0x3e8000000b0b5820 */ /* 0x000fe20000400000 */
[----:B------:R-:W-:-:S03]  /*04c0*/  FADD R18, -R13, R9 ;  /* 0x000000090d127221 */ /* 0x000fc60000000100 */
[----:B------:R-:W-:Y:S01]  /*04d0*/  FSEL R9, R5, 1, P5 ;  /* 0x3f80000005097808 */ /* 0x000fe20002800000 */
[----:B------:R-:W-:Y:S01]  /*04e0*/  @!P1 FMUL R11, R11, 16777216 ;  /* 0x4b8000000b0b9820 */ /* 0x000fe20000400000 */
[----:B------:R-:W-:-:S03]  /*04f0*/  FSETP.GEU.AND P5, PT, R35, 1.175494350822287508e-38, PT ;  /* 0x008000002300780b */ /* 0x000fc60003fae000 */
[----:B------:R-:W-:Y:S02]  /*0500*/  @P4 FMUL R35, R35, 0.25 ;  /* 0x3e80000023234820 */ /* 0x000fe40000400000 */
[----:B------:R-:W2:Y:S01]  /*0510*/  MUFU.RCP R11, R11 ;  /* 0x0000000b000b7308 */ /* 0x000ea20000001000 */
[C---:B0-----:R-:W-:Y:S01]  /*0520*/  FSETP.GT.AND P6, PT, R10.reuse, 8.50705917302346158658e+37, PT ;  /* 0x7e8000000a00780b */ /* 0x041fe20003fc4000 */
[----:B------:R-:W-:Y:S01]  /*0530*/  @!P1 FMUL R9, R9, 16777216 ;  /* 0x4b80000009099820 */ /* 0x000fe20000400000 */
[----:B------:R-:W-:-:S05]  /*0540*/  FSETP.GEU.AND P1, PT, R10, 1.175494350822287508e-38, PT ;  /* 0x008000000a00780b */ /* 0x000fca0003f2e000 */
[----:B------:R-:W-:Y:S01]  /*0550*/  @!P5 FMUL R35, R35, 16777216 ;  /* 0x4b8000002323d820 */ /* 0x000fe20000400000 */
[----:B------:R-:W-:-:S03]  /*0560*/  FADD R26, -R13, R21 ;  /* 0x000000150d1a7221 */ /* 0x000fc60000000100 */
[----:B-1----:R-:W0:Y:S01]  /*0570*/  MUFU.RCP R36, R35 ;  /* 0x0000002300247308 */ /* 0x002e220000001000 */
[----:B------:R-:W-:Y:S01]  /*0580*/  FADD R17, -R13, R17 ;  /* 0x000000110d117221 */ /* 0x000fe20000000100 */
[C---:B------:R-:W-:Y:S01]  /*0590*/  FADD R13, -R12.reuse, R4 ;  /* 0x000000040c0d7221 */ /* 0x040fe20000000100 */
[C---:B------:R-:W-:Y:S01]  /*05a0*/  FADD R21, -R12.reuse, R8 ;  /* 0x000000080c157221 */ /* 0x040fe20000000100 */
[C---:B------:R-:W-:Y:S01]  /*05b0*/  FADD R20, -R12.reuse, R20 ;  /* 0x000000140c147221 */ /* 0x040fe20000000100 */
[----:B------:R-:W-:Y:S01]  /*05c0*/  FADD R27, -R12, R16 ;  /* 0x000000100c1b7221 */ /* 0x000fe20000000100 */
[----:B--2---:R-:W-:Y:S01]  /*05d0*/  FMUL R12, R11, R9 ;  /* 0x000000090b0c7220 */ /* 0x004fe20000400000 */
[----:B------:R-:W-:Y:S01]  /*05e0*/  FSEL R9, R5, 1, P4 ;  /* 0x3f80000005097808 */ /* 0x000fe20002000000 */
[----:B------:R-:W-:-:S04]  /*05f0*/  @P6 FMUL R10, R10, 0.25 ;  /* 0x3e8000000a0a6820 */ /* 0x000fc80000400000 */
[----:B------:R-:W-:Y:S01]  /*0600*/  @!P1 FMUL R10, R10, 16777216 ;  /* 0x4b8000000a0a9820 */ /* 0x000fe20000400000 */
[----:B------:R-:W-:-:S03]  /*0610*/  @!P5 FMUL R9, R9, 16777216 ;  /* 0x4b8000000909d820 */ /* 0x000fc60000400000 */
[----:B------:R1:W2:Y:S01]  /*0620*/  MUFU.RCP R16, R10 ;  /* 0x0000000a00107308 */ /* 0x0002a20000001000 */
[----:B0-----:R-:W-:Y:S01]  /*0630*/  FMUL R36, R36, R9 ;  /* 0x0000000924247220 */ /* 0x001fe20000400000 */
[----:B------:R-:W-:Y:S02]  /*0640*/  CS2R R8, SRZ ;  /* 0x0000000000087805 */ /* 0x000fe4000001ff00 */
[----:B-1----:R-:W-:-:S06]  /*0650*/  CS2R R10, SRZ ;  /* 0x00000000000a7805 */ /* 0x002fcc000001ff00 */
[----:B------:R-:W3:Y:S01]  /*0660*/  @!P0 LDG.E.EL.128 R8, desc[UR6][R38.64] ;  /* 0x0000000626088981 */ /* 0x000ee2000c2e1d00 */
[C---:B------:R-:W-:Y:S02]  /*0670*/  FSETP.GT.AND P2, PT, R24.reuse, 8.50705917302346158658e+37, PT ;  /* 0x7e8000001800780b */ /* 0x040fe40003f44000 */
[----:B------:R-:W-:-:S11]  /*0680*/  FSETP.GEU.AND P3, PT, R24, 1.175494350822287508e-38, PT ;  /* 0x008000001800780b */ /* 0x000fd60003f6e000 */
[----:B------:R-:W-:-:S04]  /*0690*/  @P2 FMUL R24, R24, 0.25 ;  /* 0x3e80000018182820 */ /* 0x000fc80000400000 */
[----:B------:R-:W-:-:S04]  /*06a0*/  @!P3 FMUL R24, R24, 16777216 ;  /* 0x4b8000001818b820 */ /* 0x000fc80000400000 */
[----:B------:R-:W0:Y:S01]  /*06b0*/  MUFU.RCP R37, R24 ;  /* 0x0000001800257308 */ /* 0x000e220000001000 */
[C---:B------:R-:W-:Y:S02]  /*06c0*/  FSEL R4, R5.reuse, 1, P2 ;  /* 0x3f80000005047808 */ /* 0x040fe40001000000 */
[----:B------:R-:W-:-:S03]  /*06d0*/  FSEL R5, R5, 1, P6 ;  /* 0x3f80000005057808 */ /* 0x000fc60003000000 */
[----:B------:R-:W-:Y:S02]  /*06e0*/  @!P3 FMUL R4, R4, 16777216 ;  /* 0x4b8000000404b820 */ /* 0x000fe40000400000 */
[----:B------:R-:W-:-:S04]  /*06f0*/  @!P1 FMUL R5, R5, 16777216 ;  /* 0x4b80000005059820 */ /* 0x000fc80000400000 */
[----:B--2---:R-:W-:Y:S01]  /*0700*/  FMUL R16, R16, R5 ;  /* 0x0000000510107220 */ /* 0x004fe20000400000 */
[----:B0-----:R-:W-:Y:S02]  /*0710*/  FMUL R37, R37, R4 ;  /* 0x0000000425257220 */ /* 0x001fe40000400000 */
[----:B------:R-:W0:Y:S01]  /*0720*/  LDC.64 R4, c[0x0][0x238] ;  /* 0x00008e00ff047b82 */ /* 0x000e220000000a00 */
[-C--:B------:R-:W-:Y:S01]  /*0730*/  FMUL R35, R13, R12.reuse ;  /* 0x0000000c0d237220 */ /* 0x080fe20000400000 */
[-C--:B------:R-:W-:Y:S01]  /*0740*/  FMUL R27, R27, R12.reuse ;  /* 0x0000000c1b1b7220 */ /* 0x080fe20000400000 */
[-C--:B------:R-:W-:Y:S01]  /*0750*/  FMUL R13, R21, R12.reuse ;  /* 0x0000000c150d7220 */ /* 0x080fe20000400000 */
[----:B------:R-:W-:Y:S01]  /*0760*/  FMUL R12, R20, R12 ;  /* 0x0000000c140c7220 */ /* 0x000fe20000400000 */
[-C--:B------:R-:W-:Y:S01]  /*0770*/  FMUL R20, R18, R37.reuse ;  /* 0x0000002512147220 */ /* 0x080fe20000400000 */
[-C--:B------:R-:W-:Y:S01]  /*0780*/  FMUL R18, R26, R37.reuse ;  /* 0x000000251a127220 */ /* 0x080fe20000400000 */
[-C--:B------:R-:W-:Y:S01]  /*0790*/  FMUL R34, R22, R36.reuse ;  /* 0x0000002416227220 */ /* 0x080fe20000400000 */
[-C--:B------:R-:W-:Y:S01]  /*07a0*/  FMUL R24, R17, R37.reuse ;  /* 0x0000002511187220 */ /* 0x080fe20000400000 */
[----:B------:R-:W-:Y:S01]  /*07b0*/  FMUL R21, R25, R37 ;  /* 0x0000002519157220 */ /* 0x000fe20000400000 */
[-C--:B------:R-:W-:Y:S01]  /*07c0*/  FMUL R17, R14, R36.reuse ;  /* 0x000000240e117220 */ /* 0x080fe20000400000 */
[-C--:B------:R-:W-:Y:S01]  /*07d0*/  FMUL R25, R15, R36.reuse ;  /* 0x000000240f197220 */ /* 0x080fe20000400000 */
[----:B------:R-:W-:Y:S01]  /*07e0*/  FMUL R6, R6, R36 ;  /* 0x0000002406067220 */ /* 0x000fe20000400000 */
[----:B------:R-:W-:Y:S01]  /*07f0*/  CS2R R14, SRZ ;  /* 0x00000000000e7805 */ /* 0x000fe2000001ff00 */
[----:B0-----:R-:W-:-:S04]  /*0800*/  IMAD.WIDE R36, R32, 0x4, R4 ;  /* 0x0000000420247825 */ /* 0x001fc800078e0204 */
[-C--:B------:R-:W-:Y:S01]  /*0810*/  FMUL R19, R19, R16.reuse ;  /* 0x0000001013137220 */ /* 0x080fe20000400000 */
[-C--:B------:R-:W-:Y:S01]  /*0820*/  FMUL R7, R7, R16.reuse ;  /* 0x0000001007077220 */ /* 0x080fe20000400000 */
[-C--:B------:R-:W-:Y:S01]  /*0830*/  FMUL R33, R33, R16.reuse ;  /* 0x0000001021217220 */ /* 0x080fe20000400000 */
[----:B------:R-:W-:Y:S01]  /*0840*/  FMUL R16, R23, R16 ;  /* 0x0000001017107220 */ /* 0x000fe20000400000 */
[-CC-:B---3--:R-:W-:Y:S01]  /*0850*/  FFMA R27, R27, R28.reuse, R8.reuse ;  /* 0x0000001c1b1b7223 */ /* 0x188fe20000000008 */
[-CC-:B------:R-:W-:Y:S01]  /*0860*/  FFMA R26, R35, R28.reuse, R8.reuse ;  /* 0x0000001c231a7223 */ /* 0x180fe20000000008 */
[-CC-:B------:R-:W-:Y:S01]  /*0870*/  FFMA R22, R13, R28.reuse, R8.reuse ;  /* 0x0000001c0d167223 */ /* 0x180fe20000000008 */
[----:B------:R-:W-:Y:S01]  /*0880*/  FFMA R8, R12, R28, R8 ;  /* 0x0000001c0c087223 */ /* 0x000fe20000000008 */
[----:B------:R-:W-:-:S06]  /*0890*/  CS2R R12, SRZ ;  /* 0x00000000000c7805 */ /* 0x000fcc000001ff00 */
[----:B------:R0:W2:Y:S01]  /*08a0*/  @!P0 LDG.E.EL.128 R12, desc[UR6][R36.64] ;  /* 0x00000006240c8981 */ /* 0x0000a2000c2e1d00 */
[-CC-:B------:R-:W-:Y:S01]  /*08b0*/  FFMA R24, R24, R29.reuse, R9.reuse ;  /* 0x0000001d18187223 */ /* 0x180fe20000000009 */
[-CC-:B------:R-:W-:Y:S01]  /*08c0*/  FFMA R21, R21, R29.reuse, R9.reuse ;  /* 0x0000001d15157223 */ /* 0x180fe20000000009 */
[-CC-:B------:R-:W-:Y:S01]  /*08d0*/  FFMA R20, R20, R29.reuse, R9.reuse ;  /* 0x0000001d14147223 */ /* 0x180fe20000000009 */
[----:B------:R-:W-:Y:S01]  /*08e0*/  FFMA R9, R18, R29, R9 ;  /* 0x0000001d12097223 */ /* 0x000fe20000000009 */
[----:B------:R-:W-:Y:S01]  /*08f0*/  SHF.R.U32.HI R18, RZ, 0x4, R3 ;  /* 0x00000004ff127819 */ /* 0x000fe20000011603 */
[-CC-:B------:R-:W-:Y:S01]  /*0900*/  FFMA R32, R17, R30.reuse, R10.reuse ;  /* 0x0000001e11207223 */ /* 0x180fe2000000000a */
[-CC-:B------:R-:W-:Y:S01]  /*0910*/  FFMA R23, R6, R30.reuse, R10.reuse ;  /* 0x0000001e06177223 */ /* 0x180fe2000000000a */
[-CC-:B------:R-:W-:Y:S01]  /*0920*/  FFMA R25, R25, R30.reuse, R10.reuse ;  /* 0x0000001e19197223 */ /* 0x180fe2000000000a */
[----:B------:R-:W-:Y:S01]  /*0930*/  FFMA R34, R34, R30, R10 ;  /* 0x0000001e22227223 */ /* 0x000fe2000000000a */
[----:B------:R-:W-:-:S02]  /*0940*/  SHF.L.U32 R28, R3, 0x2, RZ ;  /* 0x00000002031c7819 */ /* 0x000fc400000006ff */
[----:B------:R-:W-:Y:S02]  /*0950*/  SHF.L.U32 R10, R0, 0x6, RZ ;  /* 0x00000006000a7819 */ /* 0x000fe400000006ff */
[----:B------:R-:W-:Y:S01]  /*0960*/  SGXT.U32 R3, R18, 0x4 ;  /* 0x000000041203781a */ /* 0x000fe20000000000 */
[----:B------:R-:W-:Y:S01]  /*0970*/  FFMA R29, R7, R31, R11 ;  /* 0x0000001f071d7223 */ /* 0x000fe2000000000b */
[----:B------:R-:W-:Y:S02]  /*0980*/  LOP3.LUT R6, R2, 0x3c, R28, 0xf8, !PT ;  /* 0x0000003c02067812 */ /* 0x000fe400078ef81c */
[----:B------:R-:W-:Y:S02]  /*0990*/  LOP3.LUT R7, R10, 0x10, R3, 0xfe, !PT ;  /* 0x000000100a077812 */ /* 0x000fe400078efe03 */
[----:B------:R-:W-:Y:S02]  /*09a0*/  LOP3.LUT R39, R10, 0x20, R3, 0xfe, !PT ;  /* 0x000000200a277812 */ /* 0x000fe400078efe03 */
[----:B0-----:R-:W-:Y:S01]  /*09b0*/  LOP3.LUT R37, R10, 0x30, R3, 0xfe, !PT ;  /* 0x000000300a257812 */ /* 0x001fe200078efe03 */
[----:B------:R-:W-:-:S02]  /*09c0*/  IMAD R7, R7, 0x60, R6 ;  /* 0x0000006007077824 */ /* 0x000fc400078e0206 */
[-CC-:B------:R-:W-:Y:S01]  /*09d0*/  FFMA R30, R19, R31.reuse, R11.reuse ;  /* 0x0000001f131e7223 */ /* 0x180fe2000000000b */
[-CC-:B------:R-:W-:Y:S01]  /*09e0*/  FFMA R33, R33, R31.reuse, R11.reuse ;  /* 0x0000001f21217223 */ /* 0x180fe2000000000b */
[----:B------:R-:W-:Y:S01]  /*09f0*/  FFMA R11, R16, R31, R11 ;  /* 0x0000001f100b7223 */ /* 0x000fe2000000000b */
[--C-:B------:R-:W-:Y:S01]  /*0a00*/  IMAD R39, R39, 0x60, R6.reuse ;  /* 0x0000006027277824 */ /* 0x100fe200078e0206 */
[----:B------:R-:W-:Y:S01]  /*0a10*/  CS2R R16, SRZ ;  /* 0x0000000000107805 */ /* 0x000fe2000001ff00 */
[----:B------:R-:W-:Y:S01]  /*0a20*/  IMAD R37, R37, 0x60, R6 ;  /* 0x0000006025257824 */ /* 0x000fe200078e0206 */
[----:B------:R-:W-:Y:S01]  /*0a30*/  CS2R R18, SRZ ;  /* 0x0000000000127805 */ /* 0x000fe2000001ff00 */
[----:B------:R-:W-:-:S05]  /*0a40*/  IMAD.WIDE R6, R7, 0x4, R4 ;  /* 0x0000000407067825 */ /* 0x000fca00078e0204 */
[----:B------:R0:W3:Y:S01]  /*0a50*/  @!P0 LDG.E.EL.128 R16, desc[UR6][R6.64] ;  /* 0x0000000606108981 */ /* 0x0000e2000c2e1d00 */
[----:B------:R-:W-:-:S04]  /*0a60*/  IMAD.WIDE R38, R39, 0x4, R4 ;  /* 0x0000000427267825 */ /* 0x000fc800078e0204 */
[----:B------:R-:W-:Y:S01]  /*0a70*/  IMAD.WIDE R36, R37, 0x4, R4 ;  /* 0x0000000425247825 */ /* 0x000fe200078e0204 */
[----:B------:R-:W-:Y:S02]  /*0a80*/  CS2R R4, SRZ ;  /* 0x0000000000047805 */ /* 0x000fe4000001ff00 */
[----:B0-----:R-:W-:-:S06]  /*0a90*/  CS2R R6, SRZ ;  /* 0x0000000000067805 */ /* 0x001fcc000001ff00 */
[----:B------:R0:W4:Y:S01]  /*0aa0*/  @!P0 LDG.E.EL.128 R4, desc[UR6][R38.64] ;  /* 0x0000000626048981 */ /* 0x000122000c2e1d00 */
[----:B--2---:R-:W-:Y:S01]  /*0ab0*/  FADD R27, R27, R12 ;  /* 0x0000000c1b1b7221 */ /* 0x004fe20000000000 */
[----:B------:R-:W-:Y:S01]  /*0ac0*/  FADD R24, R24, R13 ;  /* 0x0000000d18187221 */ /* 0x000fe20000000000 */
[----:B------:R-:W-:Y:S01]  /*0ad0*/  FADD R32, R32, R14 ;  /* 0x0000000e20207221 */ /* 0x000fe20000000000 */
[----:B------:R-:W-:Y:S01]  /*0ae0*/  FADD R30, R30, R15 ;  /* 0x0000000f1e1e7221 */ /* 0x000fe20000000000 */
[----:B------:R-:W-:Y:S02]  /*0af0*/  CS2R R12, SRZ ;  /* 0x00000000000c7805 */ /* 0x000fe4000001ff00 */
[----:B------:R-:W-:-:S06]  /*0b00*/  CS2R R14, SRZ ;  /* 0x00000000000e7805 */ /* 0x000fcc000001ff00 */
[----:B------:R1:W2:Y:S01]  /*0b10*/  @!P0 LDG.E.EL.128 R12, desc[UR6][R36.64] ;  /* 0x00000006240c8981 */ /* 0x0002a2000c2e1d00 */
[----:B------:R-:W5:Y:S01]  /*0b20*/  S2UR UR5, SR_CgaCtaId ;  /* 0x00000000000579c3 */ /* 0x000f620000008800 */
[----:B---3--:R-:W-:Y:S02]  /*0b30*/  FADD R16, R26, R16 ;  /* 0x000000101a107221 */ /* 0x008fe40000000000 */
[----:B------:R-:W3:Y:S01]  /*0b40*/  S2R R26, SR_TID.X ;  /* 0x00000000001a7919 */ /* 0x000ee20000002100 */
[----:B------:R-:W-:Y:S01]  /*0b50*/  UMOV UR4, 0x400 ;  /* 0x0000040000047882 */ /* 0x000fe20000000000 */
[----:B------:R-:W-:Y:S01]  /*0b60*/  FADD R17, R21, R17 ;  /* 0x0000001115117221 */ /* 0x000fe20000000000 */
[----:B-----5:R-:W-:Y:S01]  /*0b70*/  UPRMT UR4, UR5, 0x654, UR4 ;  /* 0x0000065405047896 */ /* 0x020fe20008000004 */
[----:B------:R-:W-:Y:S01]  /*0b80*/  FADD R23, R23, R18 ;  /* 0x0000001217177221 */ /* 0x000fe20000000000 */
[----:B---3--:R-:W-:Y:S02]  /*0b90*/  SHF.L.U32 R31, R26, 0x8, RZ ;  /* 0x000000081a1f7819 */ /* 0x008fe400000006ff */
[----:B0-----:R-:W-:-:S02]  /*0ba0*/  SHF.R.U32.HI R38, RZ, 0x4, R26 ;  /* 0x00000004ff267819 */ /* 0x001fc4000001161a */
[----:B------:R-:W-:Y:S02]  /*0bb0*/  LOP3.LUT R31, R31, 0xf00, RZ, 0xc0, !PT ;  /* 0x00000f001f1f7812 */ /* 0x000fe400078ec0ff */
[----:B------:R-:W-:Y:S02]  /*0bc0*/  SGXT.U32 R38, R38, 0x4 ;  /* 0x000000042626781a */ /* 0x000fe40000000000 */
[C---:B------:R-:W-:Y:S02]  /*0bd0*/  LOP3.LUT R21, R31.reuse, 0x40, RZ, 0xfc, !PT ;  /* 0x000000401f157812 */ /* 0x040fe400078efcff */
[----:B------:R-:W-:Y:S02]  /*0be0*/  LOP3.LUT R35, R31, R38, RZ, 0xfc, !PT ;  /* 0x000000261f237212 */ /* 0x000fe400078efcff */
[----:B-1----:R-:W-:Y:S02]  /*0bf0*/  LEA.HI R36, R21, UR4, RZ, 0x1e ;  /* 0x0000000415247c11 */ /* 0x002fe4000f8ff0ff */
[----:B------:R-:W-:-:S02]  /*0c00*/  LEA.HI R18, R31, UR4, RZ, 0x1e ;  /* 0x000000041f127c11 */ /* 0x000fc4000f8ff0ff */
[----:B------:R-:W-:Y:S02]  /*0c10*/  LEA R21, R35, R36, 0x2 ;  /* 0x0000002423157211 */ /* 0x000fe400078e10ff */
[C---:B------:R-:W-:Y:S02]  /*0c20*/  LOP3.LUT R36, R31.reuse, 0x80, RZ, 0xfc, !PT ;  /* 0x000000801f247812 */ /* 0x040fe400078efcff */
[----:B------:R-:W-:Y:S02]  /*0c30*/  LOP3.LUT R31, R31, 0xc0, RZ, 0xfc, !PT ;  /* 0x000000c01f1f7812 */ /* 0x000fe400078efcff */
[----:B------:R-:W-:Y:S02]  /*0c40*/  LEA.HI R36, R36, UR4, RZ, 0x1e ;  /* 0x0000000424247c11 */ /* 0x000fe4000f8ff0ff */
[----:B------:R-:W-:Y:S02]  /*0c50*/  LEA.HI R38, R31, UR4, RZ, 0x1e ;  /* 0x000000041f267c11 */ /* 0x000fe4000f8ff0ff */
[----:B------:R-:W-:-:S02]  /*0c60*/  LEA R18, R35, R18, 0x2 ;  /* 0x0000001223127211 */ /* 0x000fc400078e10ff */
[C---:B------:R-:W-:Y:S02]  /*0c70*/  LEA R31, R35.reuse, R36, 0x2 ;  /* 0x00000024231f7211 */ /* 0x040fe400078e10ff */
[----:B------:R-:W-:Y:S01]  /*0c80*/  LEA R35, R35, R38, 0x2 ;  /* 0x0000002623237211 */ /* 0x000fe200078e10ff */
[----:B------:R-:W-:Y:S01]  /*0c90*/  STS [R18], R27 ;  /* 0x0000001b12007388 */ /* 0x000fe20000000800 */
[----:B------:R-:W-:Y:S01]  /*0ca0*/  FADD R36, R29, R19 ;  /* 0x000000131d247221 */ /* 0x000fe20000000000 */
[----:B----4-:R-:W-:Y:S02]  /*0cb0*/  FADD R19, R22, R4 ;  /* 0x0000000416137221 */ /* 0x010fe40000000000 */
[----:B------:R-:W-:Y:S01]  /*0cc0*/  STS [R21+0x100], R24 ;  /* 0x0001001815007388 */ /* 0x000fe20000000800 */
[----:B------:R-:W-:-:S03]  /*0cd0*/  FADD R4, R20, R5 ;  /* 0x0000000514047221 */ /* 0x000fc60000000000 */
[----:B------:R-:W-:Y:S01]  /*0ce0*/  STS [R31+0x200], R32 ;  /* 0x000200201f007388 */ /* 0x000fe20000000800 */
[----:B------:R-:W-:-:S03]  /*0cf0*/  FADD R6, R25, R6 ;  /* 0x0000000619067221 */ /* 0x000fc60000000000 */
[----:B------:R-:W-:Y:S01]  /*0d00*/  STS [R35+0x300], R30 ;  /* 0x0003001e23007388 */ /* 0x000fe20000000800 */
[----:B------:R-:W-:-:S03]  /*0d10*/  FADD R22, R33, R7 ;  /* 0x0000000721167221 */ /* 0x000fc60000000000 */
[----:B------:R-:W-:Y:S04]  /*0d20*/  STS [R18+0x40], R16 ;  /* 0x0000401012007388 */ /* 0x000fe80000000800 */
[----:B------:R-:W-:Y:S04]  /*0d30*/  STS [R21+0x140], R17 ;  /* 0x0001401115007388 */ /* 0x000fe80000000800 */
[----:B------:R-:W-:Y:S04]  /*0d40*/  STS [R31+0x240], R23 ;  /* 0x000240171f007388 */ /* 0x000fe80000000800 */
[----:B------:R-:W-:Y:S01]  /*0d50*/  STS [R35+0x340], R36 ;  /* 0x0003402423007388 */ /* 0x000fe20000000800 */
[----:B------:R-:W-:-:S03]  /*0d60*/  SHF.L.U32 R20, R26, 0x2, RZ ;  /* 0x000000021a147819 */ /* 0x000fc600000006ff */
[----:B------:R-:W-:Y:S04]  /*0d70*/  STS [R18+0x80], R19 ;  /* 0x0000801312007388 */ /* 0x000fe80000000800 */
[----:B------:R0:W-:Y:S04]  /*0d80*/  STS [R21+0x180], R4 ;  /* 0x0001800415007388 */ /* 0x0001e80000000800 */
[----:B------:R-:W-:Y:S04]  /*0d90*/  STS [R31+0x280], R6 ;  /* 0x000280061f007388 */ /* 0x000fe80000000800 */
[----:B------:R1:W-:Y:S01]  /*0da0*/  STS [R35+0x380], R22 ;  /* 0x0003801623007388 */ /* 0x0003e20000000800 */
[----:B------:R-:W-:-:S04]  /*0db0*/  LOP3.LUT R20, R20, 0x3fc, RZ, 0xc0, !PT ;  /* 0x000003fc14147812 */ /* 0x000fc800078ec0ff */
[----:B------:R-:W-:-:S04]  /*0dc0*/  LOP3.LUT R7, R20, 0x400, RZ, 0xfc, !PT ;  /* 0x0000040014077812 */ /* 0x000fc800078efcff */
[----:B------:R-:W-:Y:S02]  /*0dd0*/  SHF.R.U32.HI R7, RZ, 0x2, R7 ;  /* 0x00000002ff077819 */ /* 0x000fe40000011607 */
[----:B------:R-:W-:Y:S02]  /*0de0*/  LOP3.LUT R26, R26, 0xf0, RZ, 0xc0, !PT ;  /* 0x000000f01a1a7812 */ /* 0x000fe400078ec0ff */
[----:B0-----:R-:W-:Y:S02]  /*0df0*/  LOP3.LUT R4, R7, 0x1f0, RZ, 0xc0, !PT ;  /* 0x000001f007047812 */ /* 0x001fe400078ec0ff */
[----:B------:R-:W-:-:S04]  /*0e00*/  IADD3 R7, R26, UR4, RZ ;  /* 0x000000041a077c10 */ /* 0x000fc8000fffe0ff */
[----:B------:R-:W-:Y:S02]  /*0e10*/  LEA R7, R20, R7, 0x2 ;  /* 0x0000000714077211 */ /* 0x000fe400078e10ff */
[----:B------:R-:W-:Y:S02]  /*0e20*/  LOP3.LUT R10, R10, 0x3c, R28, 0xf8, !PT ;  /* 0x0000003c0a0a7812 */ /* 0x000fe400078ef81c */
[----:B-1----:R-:W-:-:S04]  /*0e30*/  LOP3.LUT R22, R2, 0x20, R3, 0xfe, !PT ;  /* 0x0000002002167812 */ /* 0x002fc800078efe03 */
[----:B------:R-:W-:Y:S01]  /*0e40*/  ISETP.GE.AND P2, PT, R22, 0x60, PT ;  /* 0x000000601600780c */ /* 0x000fe20003f46270 */
[----:B--2---:R-:W-:Y:S01]  /*0e50*/  FADD R5, R8, R12 ;  /* 0x0000000c08057221 */ /* 0x004fe20000000000 */
[----:B------:R-:W-:Y:S01]  /*0e60*/  FADD R8, R9, R13 ;  /* 0x0000000d09087221 */ /* 0x000fe20000000000 */
[----:B------:R-:W-:Y:S01]  /*0e70*/  FADD R14, R34, R14 ;  /* 0x0000000e220e7221 */ /* 0x000fe20000000000 */
[----:B------:R-:W-:Y:S02]  /*0e80*/  FADD R24, R11, R15 ;  /* 0x0000000f0b187221 */ /* 0x000fe40000000000 */
[----:B------:R-:W-:Y:S04]  /*0e90*/  STS [R18+0xc0], R5 ;  /* 0x0000c00512007388 */ /* 0x000fe80000000800 */
[----:B------:R0:W-:Y:S04]  /*0ea0*/  STS [R21+0x1c0], R8 ;  /* 0x0001c00815007388 */ /* 0x0001e80000000800 */
[----:B------:R-:W-:Y:S04]  /*0eb0*/  STS [R31+0x2c0], R14 ;  /* 0x0002c00e1f007388 */ /* 0x000fe80000000800 */
[----:B------:R1:W-:Y:S01]  /*0ec0*/  STS [R35+0x3c0], R24 ;  /* 0x0003c01823007388 */ /* 0x0003e20000000800 */
[----:B------:R-:W-:-:S04]  /*0ed0*/  LOP3.LUT R9, R20, 0x800, RZ, 0xfc, !PT ;  /* 0x0000080014097812 */ /* 0x000fc800078efcff */
[----:B------:R-:W-:-:S04]  /*0ee0*/  SHF.R.U32.HI R9, RZ, 0x2, R9 ;  /* 0x00000002ff097819 */ /* 0x000fc80000011609 */
[----:B------:R-:W-:Y:S02]  /*0ef0*/  LOP3.LUT R6, R9, 0x2f0, RZ, 0xc0, !PT ;  /* 0x000002f009067812 */ /* 0x000fe400078ec0ff */
[----:B------:R-:W-:Y:S02]  /*0f00*/  IADD3 R9, R4, UR4, RZ ;  /* 0x0000000404097c10 */ /* 0x000fe4000fffe0ff */
[----:B------:R-:W-:Y:S01]  /*0f10*/  IADD3 R11, R6, UR4, RZ ;  /* 0x00000004060b7c10 */ /* 0x000fe2000fffe0ff */
[----:B------:R-:W-:Y:S01]  /*0f20*/  BAR.SYNC.DEFER_BLOCKING 0x0 ;  /* 0x0000000000007b1d */ /* 0x000fe20000010000 */
[C---:B------:R-:W-:Y:S02]  /*0f30*/  LEA R12, R20.reuse, R9, 0x2 ;  /* 0x00000009140c7211 */ /* 0x040fe400078e10ff */
[----:B------:R-:W-:Y:S02]  /*0f40*/  LEA R16, R20, R11, 0x2 ;  /* 0x0000000b14107211 */ /* 0x000fe400078e10ff */
[----:B------:R-:W-:-:S04]  /*0f50*/  SHF.R.S32.HI R9, RZ, 0x19, R0 ;  /* 0x00000019ff097819 */ /* 0x000fc80000011400 */
[----:B------:R-:W-:-:S04]  /*0f60*/  SGXT R9, R9, 0x1 ;  /* 0x000000010909781a */ /* 0x000fc80000000200 */
[----:B------:R-:W-:Y:S02]  /*0f70*/  LEA.HI R11, R9, R10, RZ, 0xc ;  /* 0x0000000a090b7211 */ /* 0x000fe400078f60ff */
[----:B0-----:R-:W0:Y:S01]  /*0f80*/  LDC.64 R8, c[0x0][0x240] ;  /* 0x00009000ff087b82 */ /* 0x001e220000000a00 */
[----:B------:R-:W2:Y:S04]  /*0f90*/  LDS.128 R4, [R7] ;  /* 0x0000000007047984 */ /* 0x000ea80000000c00 */
[----:B------:R-:W3:Y:S04]  /*0fa0*/  LDS.128 R12, [R12+0x1000] ;  /* 0x001000000c0c7984 */ /* 0x000ee80000000c00 */
[----:B------:R-:W4:Y:S01]  /*0fb0*/  LDS.128 R16, [R16+0x2000] ;  /* 0x0020000010107984 */ /* 0x000f220000000c00 */
[----:B------:R-:W-:-:S02]  /*0fc0*/  LOP3.LUT R21, R11, 0xfffff000, RZ, 0xc0, !PT ;  /* 0xfffff0000b157812 */ /* 0x000fc400078ec0ff */
[----:B------:R-:W-:Y:S02]  /*0fd0*/  SHF.R.S32.HI R11, RZ, 0xc, R11 ;  /* 0x0000000cff0b7819 */ /* 0x000fe4000001140b */
[----:B------:R-:W-:Y:S02]  /*0fe0*/  IADD3 R10, R10, -R21, RZ ;  /* 0x800000150a0a7210 */ /* 0x000fe40007ffe0ff */
[----:B------:R-:W-:Y:S02]  /*0ff0*/  LOP3.LUT R0, R2, 0x30, R3, 0xfe, !PT ;  /* 0x0000003002007812 */ /* 0x000fe400078efe03 */
[----:B-1----:R-:W-:Y:S02]  /*1000*/  LOP3.LUT R24, R2, R3, RZ, 0xfc, !PT ;  /* 0x0000000302187212 */ /* 0x002fe400078efcff */
[----:B------:R-:W-:Y:S01]  /*1010*/  LOP3.LUT R2, R2, 0x10, R3, 0xfe, !PT ;  /* 0x0000001002027812 */ /* 0x000fe200078efe03 */
[----:B------:R-:W-:Y:S01]  /*1020*/  IMAD R3, R11, 0x60000, R10 ;  /* 0x000600000b037824 */ /* 0x000fe200078e020a */
[----:B------:R-:W-:-:S02]  /*1030*/  ISETP.GE.AND P0, PT, R24, 0x60, PT ;  /* 0x000000601800780c */ /* 0x000fc40003f06270 */
[----:B------:R-:W-:Y:S02]  /*1040*/  ISETP.GE.AND P1, PT, R2, 0x60, PT ;  /* 0x000000600200780c */ /* 0x000fe40003f26270 */
[----:B------:R-:W-:Y:S02]  /*1050*/  LOP3.LUT R21, R20, 0xc00, RZ, 0xfc, !PT ;  /* 0x00000c0014157812 */ /* 0x000fe400078efcff */
[-C--:B------:R-:W-:Y:S02]  /*1060*/  LEA R11, R24, R3.reuse, 0xc ;  /* 0x00000003180b7211 */ /* 0x080fe400078e60ff */
[----:B------:R-:W-:Y:S02]  /*1070*/  ISETP.GE.AND P3, PT, R0, 0x60, PT ;  /* 0x000000600000780c */ /* 0x000fe40003f66270 */
[-C--:B------:R-:W-:Y:S02]  /*1080*/  LEA R23, R2, R3.reuse, 0xc ;  /* 0x0000000302177211 */ /* 0x080fe400078e60ff */
[----:B------:R-:W-:-:S02]  /*1090*/  LEA R25, R22, R3, 0xc ;  /* 0x0000000316197211 */ /* 0x000fc400078e60ff */
[----:B------:R-:W-:Y:S01]  /*10a0*/  SHF.R.U32.HI R21, RZ, 0x2, R21 ;  /* 0x00000002ff157819 */ /* 0x000fe20000011615 */
[----:B0-----:R-:W-:-:S03]  /*10b0*/  IMAD.WIDE R10, R11, 0x4, R8 ;  /* 0x000000040b0a7825 */ /* 0x001fc600078e0208 */
[----:B------:R-:W-:Y:S01]  /*10c0*/  LOP3.LUT R21, R21, 0x3f0, RZ, 0xc0, !PT ;  /* 0x000003f015157812 */ /* 0x000fe200078ec0ff */
[--C-:B------:R-:W-:Y:S01]  /*10d0*/  IMAD.WIDE R22, R23, 0x4, R8.reuse ;  /* 0x0000000417167825 */ /* 0x100fe200078e0208 */
[----:B--2---:R0:W-:Y:S03]  /*10e0*/  @!P0 STG.E.128 desc[UR6][R10.64], R4 ;  /* 0x000000040a008986 */ /* 0x0041e6000c101d06 */
[----:B------:R-:W-:Y:S01]  /*10f0*/  IMAD.WIDE R24, R25, 0x4, R8 ;  /* 0x0000000419187825 */ /* 0x000fe200078e0208 */
[----:B------:R-:W-:Y:S01]  /*1100*/  IADD3 R21, R21, UR4, RZ ;  /* 0x0000000415157c10 */ /* 0x000fe2000fffe0ff */
[----:B---3--:R0:W-:Y:S04]  /*1110*/  @!P1 STG.E.128 desc[UR6][R22.64], R12 ;  /* 0x0000000c16009986 */ /* 0x0081e8000c101d06 */
[----:B----4-:R0:W-:Y:S01]  /*1120*/  @!P2 STG.E.128 desc[UR6][R24.64], R16 ;  /* 0x000000101800a986 */ /* 0x0101e2000c101d06 */
[----:B------:R-:W-:Y:S01]  /*1130*/  LEA R21, R20, R21, 0x2 ;  /* 0x0000001514157211 */ /* 0x000fe200078e10ff */
[----:B0-----:R-:W-:Y:S06]  /*1140*/  @P3 EXIT ;  /* 0x000000000000394d */ /* 0x001fec0003800000 */
[----:B0-----:R-:W0:Y:S01]  /*1150*/  LDS.128 R20, [R21+0x3000] ;  /* 0x0030000015147984 */ /* 0x001e220000000c00 */
[----:B------:R-:W-:-:S05]  /*1160*/  LEA R3, R0, R3, 0xc ;  /* 0x0000000300037211 */ /* 0x000fca00078e60ff */
[----:B------:R-:W-:-:S05]  /*1170*/  IMAD.WIDE R8, R3, 0x4, R8 ;  /* 0x0000000403087825 */ /* 0x000fca00078e0208 */
[----:B0-----:R-:W-:Y:S01]  /*1180*/  STG.E.128 desc[UR6][R8.64], R20 ;  /* 0x0000001408007986 */ /* 0x001fe2000c101d06 */
[----:B------:R-:W-:Y:S05]  /*1190*/  EXIT ;  /* 0x000000000000794d */ /* 0x000fea0003800000 */
.L_x_0:
[----:B------:R-:W-:-:S00]  /*11a0*/  BRA `(.L_x_0) ;  /* 0xfffffffc00fc7947 */ /* 0x000fc0000383ffff */
[----:B------:R-:W-:-:S00]  /*11b0*/  NOP ;  /* 0x0000000000007918 */ /* 0x000fc00000000000 */
        /* <DEDUP_REMOVED lines=12> */
.L_x_1:


//--------------------- .nv.global.init           --------------------------
	.section	.nv.global.init,"aw",@progbits
.nv.global.init:
	.type		_$_str,@object
	.size		_$_str,(_$_str_$_2 - _$_str)
_$_str:
        /*0000*/ 	.byte	0x5f, 0x5f, 0x43, 0x55, 0x44, 0x41, 0x5f, 0x46, 0x54, 0x5a, 0x00
	.type		_$_str_$_2,@object
	.size		_$_str_$_2,(.L_1 - _$_str_$_2)
_$_str_$_2:
        /*000b*/ 	.byte	0x5f, 0x5f, 0x43, 0x55, 0x44, 0x41, 0x5f, 0x50, 0x52, 0x45, 0x43, 0x5f, 0x53, 0x51, 0x52, 0x54
        /*001b*/ 	.byte	0x00
.L_1:


//--------------------- .nv.shared.triton_poi_fused__native_batch_norm_legit_no_training_add_2 --------------------------
	.section	.nv.shared.triton_poi_fused__native_batch_norm_legit_no_training_add_2,"aw",@nobits
	.sectionflags	@""
	.align	16
	.zero		1024


//--------------------- .nv.constant0.triton_poi_fused__native_batch_norm_legit_no_training_add_2 --------------------------
	.section	.nv.constant0.triton_poi_fused__native_batch_norm_legit_no_training_add_2,"a",@progbits
	.sectionflags	@""
	.align	4
.nv.constant0.triton_poi_fused__native_batch_norm_legit_no_training_add_2:
	.zero		592
